	.headerflags	@"EF_CUDA_TEXMODE_UNIFIED EF_CUDA_64BIT_ADDRESS EF_CUDA_ACCELERATORS EF_CUDA_SM90 EF_CUDA_VIRTUAL_SM(EF_CUDA_SM90)"
	.elftype	@"ET_EXEC"


//--------------------- .nv.info                  --------------------------
	.section	.nv.info,"",@"SHT_CUDA_INFO"
	.align	4


	//----- nvinfo : EIATTR_REGCOUNT
	.align		4
        /*0000*/ 	.byte	0x04, 0x2f
        /*0002*/ 	.short	(.L_3 - .L_2)
	.align		4
.L_2:
        /*0004*/ 	.word	index@(triton_poi_fused__native_batch_norm_legit_no_training_add_convolution_relu_12)
        /*0008*/ 	.word	0x00000016


	//----- nvinfo : EIATTR_MIN_STACK_SIZE
	.align		4
.L_3:
        /*000c*/ 	.byte	0x04, 0x12
        /*000e*/ 	.short	(.L_5 - .L_4)
	.align		4
.L_4:
        /*0010*/ 	.word	index@(triton_poi_fused__native_batch_norm_legit_no_training_add_convolution_relu_12)
        /*0014*/ 	.word	0x00000000


	//----- nvinfo : EIATTR_FRAME_SIZE
	.align		4
.L_5:
        /*0018*/ 	.byte	0x04, 0x11
        /*001a*/ 	.short	(.L_7 - .L_6)
	.align		4
.L_6:
        /*001c*/ 	.word	index@(triton_poi_fused__native_batch_norm_legit_no_training_add_convolution_relu_12)
        /*0020*/ 	.word	0x00000000


	//----- nvinfo : EIATTR_MIN_STACK_SIZE
	.align		4
.L_7:
        /*0024*/ 	.byte	0x04, 0x12
        /*0026*/ 	.short	(.L_9 - .L_8)
	.align		4
.L_8:
        /*0028*/ 	.word	index@(triton_poi_fused__native_batch_norm_legit_no_training_add_convolution_relu_12)
        /*002c*/ 	.word	0x00000000
.L_9:


//--------------------- .nv.info.triton_poi_fused__native_batch_norm_legit_no_training_add_convolution_relu_12 --------------------------
	.section	.nv.info.triton_poi_fused__native_batch_norm_legit_no_training_add_convolution_relu_12,"",@"SHT_CUDA_INFO"
	.sectionflags	@""
	.align	4


	//----- nvinfo : EIATTR_CUDA_API_VERSION
	.align		4
        /*0000*/ 	.byte	0x04, 0x37
        /*0002*/ 	.short	(.L_11 - .L_10)
.L_10:
        /*0004*/ 	.word	0x0000007c


	//----- nvinfo : EIATTR_KPARAM_INFO
	.align		4
.L_11:
        /*0008*/ 	.byte	0x04, 0x17
        /*000a*/ 	.short	(.L_13 - .L_12)
.L_12:
        /*000c*/ 	.word	0x00000000
        /*0010*/ 	.short	0x0008
        /*0012*/ 	.short	0x0040
        /*0014*/ 	.byte	0x00, 0xf0, 0x11, 0x00


	//----- nvinfo : EIATTR_KPARAM_INFO
	.align		4
.L_13:
        /*0018*/ 	.byte	0x04, 0x17
        /*001a*/ 	.short	(.L_15 - .L_14)
.L_14:
        /*001c*/ 	.word	0x00000000
        /*0020*/ 	.short	0x0007
        /*0022*/ 	.short	0x0038
        /*0024*/ 	.byte	0x00, 0xf4, 0x21, 0x00


	//----- nvinfo : EIATTR_KPARAM_INFO
	.align		4
.L_15:
        /*0028*/ 	.byte	0x04, 0x17
        /*002a*/ 	.short	(.L_17 - .L_16)
.L_16:
        /*002c*/ 	.word	0x00000000
        /*0030*/ 	.short	0x0006
        /*0032*/ 	.short	0x0030
        /*0034*/ 	.byte	0x00, 0xf4, 0x21, 0x00


	//----- nvinfo : EIATTR_KPARAM_INFO
	.align		4
.L_17:
        /*0038*/ 	.byte	0x04, 0x17
        /*003a*/ 	.short	(.L_19 - .L_18)
.L_18:
        /*003c*/ 	.word	0x00000000
        /*0040*/ 	.short	0x0005
        /*0042*/ 	.short	0x0028
        /*0044*/ 	.byte	0x00, 0xf4, 0x21, 0x00


	//----- nvinfo : EIATTR_KPARAM_INFO
	.align		4
.L_19:
        /*0048*/ 	.byte	0x04, 0x17
        /*004a*/ 	.short	(.L_21 - .L_20)
.L_20:
        /*004c*/ 	.word	0x00000000
        /*0050*/ 	.short	0x0004
        /*0052*/ 	.short	0x0020
        /*0054*/ 	.byte	0x00, 0xf4, 0x21, 0x00


	//----- nvinfo : EIATTR_KPARAM_INFO
	.align		4
.L_21:
        /*0058*/ 	.byte	0x04, 0x17
        /*005a*/ 	.short	(.L_23 - .L_22)
.L_22:
        /*005c*/ 	.word	0x00000000
        /*0060*/ 	.short	0x0003
        /*0062*/ 	.short	0x0018
        /*0064*/ 	.byte	0x00, 0xf4, 0x21, 0x00


	//----- nvinfo : EIATTR_KPARAM_INFO
	.align		4
.L_23:
        /*0068*/ 	.byte	0x04, 0x17
        /*006a*/ 	.short	(.L_25 - .L_24)
.L_24:
        /*006c*/ 	.word	0x00000000
        /*0070*/ 	.short	0x0002
        /*0072*/ 	.short	0x0010
        /*0074*/ 	.byte	0x00, 0xf4, 0x21, 0x00


	//----- nvinfo : EIATTR_KPARAM_INFO
	.align		4
.L_25:
        /*0078*/ 	.byte	0x04, 0x17
        /*007a*/ 	.short	(.L_27 - .L_26)
.L_26:
        /*007c*/ 	.word	0x00000000
        /*0080*/ 	.short	0x0001
        /*0082*/ 	.short	0x0008
        /*0084*/ 	.byte	0x00, 0xf4, 0x21, 0x00


	//----- nvinfo : EIATTR_KPARAM_INFO
	.align		4
.L_27:
        /*0088*/ 	.byte	0x04, 0x17
        /*008a*/ 	.short	(.L_29 - .L_28)
.L_28:
        /*008c*/ 	.word	0x00000000
        /*0090*/ 	.short	0x0000
        /*0092*/ 	.short	0x0000
        /*0094*/ 	.byte	0x00, 0xf4, 0x21, 0x00


	//----- nvinfo : EIATTR_SPARSE_MMA_MASK
	.align		4
.L_29:
        /*0098*/ 	.byte	0x03, 0x50
        /*009a*/ 	.short	0x0000


	//----- nvinfo : EIATTR_MAXREG_COUNT
	.align		4
        /*009c*/ 	.byte	0x03, 0x1b
        /*009e*/ 	.short	0x00ff


	//----- nvinfo : EIATTR_EXIT_INSTR_OFFSETS
	.align		4
        /*00a0*/ 	.byte	0x04, 0x1c
        /*00a2*/ 	.short	(.L_31 - .L_30)


	//   ....[0]....
.L_30:
        /*00a4*/ 	.word	0x00000470


	//----- nvinfo : EIATTR_REQNTID
	.align		4
.L_31:
        /*00a8*/ 	.byte	0x04, 0x10
        /*00aa*/ 	.short	(.L_33 - .L_32)
.L_32:
        /*00ac*/ 	.word	0x00000080
        /*00b0*/ 	.word	0x00000001
        /*00b4*/ 	.word	0x00000001


	//----- nvinfo : EIATTR_CBANK_PARAM_SIZE
	.align		4
.L_33:
        /*00b8*/ 	.byte	0x03, 0x19
        /*00ba*/ 	.short	0x0044


	//----- nvinfo : EIATTR_PARAM_CBANK
	.align		4
        /*00bc*/ 	.byte	0x04, 0x0a
        /*00be*/ 	.short	(.L_35 - .L_34)
	.align		4
.L_34:
        /*00c0*/ 	.word	index@(.nv.constant0.triton_poi_fused__native_batch_norm_legit_no_training_add_convolution_relu_12)
        /*00c4*/ 	.short	0x0210
        /*00c6*/ 	.short	0x0044


	//----- nvinfo : EIATTR_SW_WAR
	.align		4
.L_35:
        /*00c8*/ 	.byte	0x04, 0x36
        /*00ca*/ 	.short	(.L_37 - .L_36)
.L_36:
        /*00cc*/ 	.word	0x00000008
.L_37:


//--------------------- .nv.callgraph             --------------------------
	.section	.nv.callgraph,"",@"SHT_CUDA_CALLGRAPH"
	.align	4
	.sectionentsize	8
	.align		4
        /*0000*/ 	.word	0x00000000
	.align		4
        /*0004*/ 	.word	0xffffffff
	.align		4
        /*0008*/ 	.word	0x00000000
	.align		4
        /*000c*/ 	.word	0xfffffffe
	.align		4
        /*0010*/ 	.word	0x00000000
	.align		4
        /*0014*/ 	.word	0xfffffffd
	.align		4
        /*0018*/ 	.word	0x00000000
	.align		4
        /*001c*/ 	.word	0xfffffffc


//--------------------- .nv.constant4             --------------------------
	.section	.nv.constant4,"a",@progbits
	.align	8
	.align		8
.nv.constant4:
        /*0000*/ 	.dword	_$_str
	.align		8
        /*0008*/ 	.dword	_$_str_$_2


//--------------------- .text.triton_poi_fused__native_batch_norm_legit_no_training_add_convolution_relu_12 --------------------------
	.section	.text.triton_poi_fused__native_batch_norm_legit_no_training_add_convolution_relu_12,"ax",@progbits
	.align	128
        .global         triton_poi_fused__native_batch_norm_legit_no_training_add_convolution_relu_12
        .type           triton_poi_fused__native_batch_norm_legit_no_training_add_convolution_relu_12,@function
        .size           triton_poi_fused__native_batch_norm_legit_no_training_add_convolution_relu_12,(.L_x_1 - triton_poi_fused__native_batch_norm_legit_no_training_add_convolution_relu_12)
        .other          triton_poi_fused__native_batch_norm_legit_no_training_add_convolution_relu_12,@"STO_CUDA_ENTRY STV_DEFAULT"
triton_poi_fused__native_batch_norm_legit_no_training_add_convolution_relu_12:
.text.triton_poi_fused__native_batch_norm_legit_no_training_add_convolution_relu_12:
[----:B------:R-:W-:Y:S01]  /*0000*/  LDC R1, c[0x0][0x28] ;  /* 0x00000a00ff017b82 */ /* 0x000fe20000000800 */
[----:B------:R-:W1:Y:S07]  /*0010*/  S2R R0, SR_TID.X ;  /* 0x0000000000007919 */ /* 0x000e6e0000002100 */
[----:B------:R-:W2:Y:S01]  /*0020*/  LDC.64 R2, c[0x0][0x230] ;  /* 0x00008c00ff027b82 */ /* 0x000ea20000000a00 */
[----:B------:R-:W-:Y:S01]  /*0030*/  ULDC.64 UR4, c[0x0][0x208] ;  /* 0x0000820000047ab9 */ /* 0x000fe20000000a00 */
[----:B------:R-:W3:Y:S06]  /*0040*/  S2R R7, SR_CTAID.X ;  /* 0x0000000000077919 */ /* 0x000eec0000002500 */
[----:B------:R-:W4:Y:S08]  /*0050*/  LDC.64 R8, c[0x0][0x218] ;  /* 0x00008600ff087b82 */ /* 0x000f300000000a00 */
[----:B------:R-:W5:Y:S08]  /*0060*/  LDC.64 R16, c[0x0][0x228] ;  /* 0x00008a00ff107b82 */ /* 0x000f700000000a00 */
[----:B------:R-:W5:Y:S01]  /*0070*/  LDC.64 R12, c[0x0][0x240] ;  /* 0x00009000ff0c7b82 */ /* 0x000f620000000a00 */
[----:B-1----:R-:W-:-:S07]  /*0080*/  SHF.L.U32 R0, R0, 0x1, RZ ;  /* 0x0000000100007819 */ /* 0x002fce00000006ff */
[----:B------:R-:W1:Y:S01]  /*0090*/  LDC.64 R14, c[0x0][0x238] ;  /* 0x00008e00ff0e7b82 */ /* 0x000e620000000a00 */
[----:B---3--:R-:W-:Y:S02]  /*00a0*/  SHF.R.S32.HI R5, RZ, 0x17, R7 ;  /* 0x00000017ff057819 */ /* 0x008fe40000011407 */
[----:B------:R-:W-:Y:S02]  /*00b0*/  LOP3.LUT R0, R0, 0xfe, RZ, 0xc0, !PT ;  /* 0x000000fe00007812 */ /* 0x000fe400078ec0ff */
[----:B------:R-:W-:Y:S02]  /*00c0*/  SGXT R5, R5, 0x1 ;  /* 0x000000010505781a */ /* 0x000fe40000000200 */
[----:B------:R-:W-:Y:S02]  /*00d0*/  LEA R0, R7, R0, 0x8 ;  /* 0x0000000007007211 */ /* 0x000fe400078e40ff */
[----:B------:R-:W3:Y:S02]  /*00e0*/  LDC.64 R6, c[0x0][0x220] ;  /* 0x00008800ff067b82 */ /* 0x000ee40000000a00 */
[----:B------:R-:W-:-:S04]  /*00f0*/  LEA.HI R5, R5, R0, RZ, 0x2 ;  /* 0x0000000005057211 */ /* 0x000fc800078f10ff */
[----:B------:R-:W-:-:S04]  /*0100*/  LOP3.LUT R5, R5, 0xfffffffc, RZ, 0xc0, !PT ;  /* 0xfffffffc05057812 */ /* 0x000fc800078ec0ff */
[----:B------:R-:W-:Y:S02]  /*0110*/  IADD3 R10, R0, -R5, RZ ;  /* 0x80000005000a7210 */ /* 0x000fe40007ffe0ff */
[----:B------:R-:W1:Y:S03]  /*0120*/  LDC.64 R4, c[0x0][0x210] ;  /* 0x00008400ff047b82 */ /* 0x000e660000000a00 */
[----:B--2---:R-:W-:-:S06]  /*0130*/  IMAD.WIDE R2, R10, 0x4, R2 ;  /* 0x000000040a027825 */ /* 0x004fcc00078e0202 */
[----:B------:R-:W2:Y:S01]  /*0140*/  LDG.E.EL.64 R2, desc[UR4][R2.64] ;  /* 0x0000000402027981 */ /* 0x000ea2000c2e1b00 */
[----:B----4-:R-:W-:-:S04]  /*0150*/  IMAD.WIDE R8, R10, 0x4, R8 ;  /* 0x000000040a087825 */ /* 0x010fc800078e0208 */
[----:B---3--:R-:W-:Y:S02]  /*0160*/  IMAD.WIDE R6, R0, 0x4, R6 ;  /* 0x0000000400067825 */ /* 0x008fe400078e0206 */
[----:B------:R-:W3:Y:S02]  /*0170*/  LDG.E.EL.64 R8, desc[UR4][R8.64] ;  /* 0x0000000408087981 */ /* 0x000ee4000c2e1b00 */
[----:B-----5:R-:W-:Y:S02]  /*0180*/  IMAD.WIDE R16, R10, 0x4, R16 ;  /* 0x000000040a107825 */ /* 0x020fe400078e0210 */
[----:B------:R-:W4:Y:S02]  /*0190*/  LDG.E.64 R6, desc[UR4][R6.64] ;  /* 0x0000000406067981 */ /* 0x000f24000c1e1b00 */
[----:B01----:R-:W-:Y:S02]  /*01a0*/  IMAD.WIDE R4, R0, 0x4, R4 ;  /* 0x0000000400047825 */ /* 0x003fe400078e0204 */
[----:B------:R-:W5:Y:S04]  /*01b0*/  LDG.E.EL.64 R16, desc[UR4][R16.64] ;  /* 0x0000000410107981 */ /* 0x000f68000c2e1b00 */
[----:B------:R-:W3:Y:S01]  /*01c0*/  LDG.E.64 R4, desc[UR4][R4.64] ;  /* 0x0000000404047981 */ /* 0x000ee2000c1e1b00 */
[----:B------:R-:W-:-:S04]  /*01d0*/  IMAD.WIDE R12, R10, 0x4, R12 ;  /* 0x000000040a0c7825 */ /* 0x000fc800078e020c */
[----:B------:R-:W-:Y:S02]  /*01e0*/  IMAD.WIDE R14, R10, 0x4, R14 ;  /* 0x000000040a0e7825 */ /* 0x000fe400078e020e */
[----:B------:R-:W4:Y:S04]  /*01f0*/  LDG.E.EL.64 R12, desc[UR4][R12.64] ;  /* 0x000000040c0c7981 */ /* 0x000f28000c2e1b00 */
[----:B------:R0:W4:Y:S02]  /*0200*/  LDG.E.EL.64 R10, desc[UR4][R14.64] ;  /* 0x000000040e0a7981 */ /* 0x000124000c2e1b00 */
[----:B0-----:R-:W-:Y:S01]  /*0210*/  HFMA2.MMA R15, -RZ, RZ, 1.625, 0 ;  /* 0x3e800000ff0f7435 */ /* 0x001fe200000001ff */
[----:B--2---:R-:W-:Y:S01]  /*0220*/  FADD R2, R2, 9.9999997473787516356e-06 ;  /* 0x3727c5ac02027421 */ /* 0x004fe20000000000 */
[----:B------:R-:W-:-:S03]  /*0230*/  FADD R3, R3, 9.9999997473787516356e-06 ;  /* 0x3727c5ac03037421 */ /* 0x000fc60000000000 */
[----:B------:R-:W0:Y:S08]  /*0240*/  MUFU.SQRT R18, R2 ;  /* 0x0000000200127308 */ /* 0x000e300000002000 */
[----:B------:R1:W2:Y:S01]  /*0250*/  MUFU.SQRT R19, R3 ;  /* 0x0000000300137308 */ /* 0x0002a20000002000 */
[C---:B0-----:R-:W-:Y:S02]  /*0260*/  FSETP.GT.AND P0, PT, R18.reuse, 8.50705917302346158658e+37, PT ;  /* 0x7e8000001200780b */ /* 0x041fe40003f04000 */
[----:B------:R-:W-:Y:S01]  /*0270*/  FSETP.GEU.AND P2, PT, R18, 1.175494350822287508e-38, PT ;  /* 0x008000001200780b */ /* 0x000fe20003f4e000 */
[----:B---3--:R-:W-:Y:S01]  /*0280*/  FADD R14, R5, R9 ;  /* 0x00000009050e7221 */ /* 0x008fe20000000000 */
[----:B-1----:R-:W0:Y:S01]  /*0290*/  LDC.64 R2, c[0x0][0x248] ;  /* 0x00009200ff027b82 */ /* 0x002e220000000a00 */
[----:B--2---:R-:W-:-:S02]  /*02a0*/  FSETP.GT.AND P1, PT, R19, 8.50705917302346158658e+37, PT ;  /* 0x7e8000001300780b */ /* 0x004fc40003f24000 */
[----:B------:R-:W-:-:S06]  /*02b0*/  FSETP.GEU.AND P3, PT, R19, 1.175494350822287508e-38, PT ;  /* 0x008000001300780b */ /* 0x000fcc0003f6e000 */
[----:B------:R-:W-:-:S04]  /*02c0*/  @P0 FMUL R18, R18, 0.25 ;  /* 0x3e80000012120820 */ /* 0x000fc80000400000 */
[----:B------:R-:W-:Y:S01]  /*02d0*/  @!P2 FMUL R18, R18, 16777216 ;  /* 0x4b8000001212a820 */ /* 0x000fe20000400000 */
[----:B------:R-:W-:-:S04]  /*02e0*/  @P1 FMUL R19, R19, 0.25 ;  /* 0x3e80000013131820 */ /* 0x000fc80000400000 */
[----:B------:R-:W-:Y:S01]  /*02f0*/  @!P3 FMUL R19, R19, 16777216 ;  /* 0x4b8000001313b820 */ /* 0x000fe20000400000 */
[----:B------:R-:W1:Y:S01]  /*0300*/  MUFU.RCP R18, R18 ;  /* 0x0000001200127308 */ /* 0x000e620000001000 */
[----:B------:R-:W-:Y:S01]  /*0310*/  FADD R5, R4, R8 ;  /* 0x0000000804057221 */ /* 0x000fe20000000000 */
[----:B------:R-:W-:-:S06]  /*0320*/  FSEL R9, R15, 1, P0 ;  /* 0x3f8000000f097808 */ /* 0x000fcc0000000000 */
[----:B------:R-:W2:Y:S01]  /*0330*/  MUFU.RCP R19, R19 ;  /* 0x0000001300137308 */ /* 0x000ea20000001000 */
[----:B------:R-:W-:Y:S01]  /*0340*/  FSEL R4, R15, 1, P1 ;  /* 0x3f8000000f047808 */ /* 0x000fe20000800000 */
[----:B----4-:R-:W-:Y:S01]  /*0350*/  FADD R14, R7, R14 ;  /* 0x0000000e070e7221 */ /* 0x010fe20000000000 */
[----:B------:R-:W-:Y:S01]  /*0360*/  FADD R5, R6, R5 ;  /* 0x0000000506057221 */ /* 0x000fe20000000000 */
[----:B------:R-:W-:Y:S02]  /*0370*/  @!P2 FMUL R9, R9, 16777216 ;  /* 0x4b8000000909a820 */ /* 0x000fe40000400000 */
[----:B------:R-:W-:Y:S01]  /*0380*/  @!P3 FMUL R4, R4, 16777216 ;  /* 0x4b8000000404b820 */ /* 0x000fe20000400000 */
[----:B-----5:R-:W-:Y:S01]  /*0390*/  FADD R14, -R17, R14 ;  /* 0x0000000e110e7221 */ /* 0x020fe20000000100 */
[----:B------:R-:W-:Y:S01]  /*03a0*/  FADD R5, -R16, R5 ;  /* 0x0000000510057221 */ /* 0x000fe20000000100 */
[----:B-1----:R-:W-:Y:S01]  /*03b0*/  FMUL R18, R18, R9 ;  /* 0x0000000912127220 */ /* 0x002fe20000400000 */
[----:B--2---:R-:W-:-:S03]  /*03c0*/  FMUL R19, R19, R4 ;  /* 0x0000000413137220 */ /* 0x004fc60000400000 */
[----:B------:R-:W-:Y:S01]  /*03d0*/  FMUL R5, R5, R18 ;  /* 0x0000001205057220 */ /* 0x000fe20000400000 */
[----:B------:R-:W-:-:S03]  /*03e0*/  FMUL R14, R14, R19 ;  /* 0x000000130e0e7220 */ /* 0x000fc60000400000 */
[----:B------:R-:W-:Y:S01]  /*03f0*/  FFMA R5, R10, R5, R12 ;  /* 0x000000050a057223 */ /* 0x000fe2000000000c */
[----:B------:R-:W-:-:S04]  /*0400*/  FFMA R11, R11, R14, R13 ;  /* 0x0000000e0b0b7223 */ /* 0x000fc8000000000d */
[----:B------:R-:W-:Y:S02]  /*0410*/  FSETP.GEU.AND P0, PT, R5, RZ, PT ;  /* 0x000000ff0500720b */ /* 0x000fe40003f0e000 */
[----:B------:R-:W-:Y:S01]  /*0420*/  FSETP.GEU.AND P1, PT, R11, RZ, PT ;  /* 0x000000ff0b00720b */ /* 0x000fe20003f2e000 */
[----:B0-----:R-:W-:Y:S01]  /*0430*/  IMAD.WIDE R2, R0, 0x4, R2 ;  /* 0x0000000400027825 */ /* 0x001fe200078e0202 */
[----:B------:R-:W-:Y:S02]  /*0440*/  FSEL R10, R5, RZ, P0 ;  /* 0x000000ff050a7208 */ /* 0x000fe40000000000 */
[----:B------:R-:W-:-:S05]  /*0450*/  FSEL R11, R11, RZ, P1 ;  /* 0x000000ff0b0b7208 */ /* 0x000fca0000800000 */
[----:B------:R-:W-:Y:S01]  /*0460*/  STG.E.64 desc[UR4][R2.64], R10 ;  /* 0x0000000a02007986 */ /* 0x000fe2000c101b04 */
[----:B------:R-:W-:Y:S05]  /*0470*/  EXIT ;  /* 0x000000000000794d */ /* 0x000fea0003800000 */
.L_x_0:
[----:B------:R-:W-:-:S00]  /*0480*/  BRA `(.L_x_0) ;  /* 0xfffffffc00fc7947 */ /* 0x000fc0000383ffff */
[----:B------:R-:W-:-:S00]  /*0490*/  NOP ;  /* 0x0000000000007918 */ /* 0x000fc00000000000 */
        /* <DEDUP_REMOVED lines=14> */
.L_x_1:


//--------------------- .nv.global.init           --------------------------
	.section	.nv.global.init,"aw",@progbits
.nv.global.init:
	.type		_$_str,@object
	.size		_$_str,(_$_str_$_2 - _$_str)
_$_str:
        /*0000*/ 	.byte	0x5f, 0x5f, 0x43, 0x55, 0x44, 0x41, 0x5f, 0x46, 0x54, 0x5a, 0x00
	.type		_$_str_$_2,@object
	.size		_$_str_$_2,(.L_1 - _$_str_$_2)
_$_str_$_2:
        /*000b*/ 	.byte	0x5f, 0x5f, 0x43, 0x55, 0x44, 0x41, 0x5f, 0x50, 0x52, 0x45, 0x43, 0x5f, 0x53, 0x51, 0x52, 0x54
        /*001b*/ 	.byte	0x00
.L_1:


//--------------------- .nv.constant0.triton_poi_fused__native_batch_norm_legit_no_training_add_convolution_relu_12 --------------------------
	.section	.nv.constant0.triton_poi_fused__native_batch_norm_legit_no_training_add_convolution_relu_12,"a",@progbits
	.sectionflags	@""
	.align	4
.nv.constant0.triton_poi_fused__native_batch_norm_legit_no_training_add_convolution_relu_12:
	.zero		596
